//
// Generated by NVIDIA NVVM Compiler
//
// Compiler Build ID: CL-36424714
// Cuda compilation tools, release 13.0, V13.0.88
// Based on NVVM 20.0.0
//

.version 9.0
.target sm_100
.address_size 64

	// .globl	_Z9printHolav
.extern .func  (.param .b32 func_retval0) vprintf
(
	.param .b64 vprintf_param_0,
	.param .b64 vprintf_param_1
)
;
.global .align 1 .b8 $str[43] = {72, 111, 108, 97, 32, 109, 117, 110, 100, 111, 32, 100, 101, 115, 100, 101, 32, 101, 108, 32, 100, 101, 118, 105, 99, 101, 32, 99, 111, 110, 32, 116, 104, 114, 101, 97, 100, 58, 32, 37, 100, 10};

.visible .entry _Z9printHolav()
{
	.local .align 8 .b8 	__local_depot0[8];
	.reg .b64 	%SP;
	.reg .b64 	%SPL;
	.reg .b32 	%r<7>;
	.reg .b64 	%rd<5>;

	mov.u64 	%SPL, __local_depot0;
	cvta.local.u64 	%SP, %SPL;
	add.u64 	%rd1, %SP, 0;
	add.u64 	%rd2, %SPL, 0;
	mov.u32 	%r1, %ntid.x;
	mov.u32 	%r2, %ctaid.x;
	mov.u32 	%r3, %tid.x;
	mad.lo.s32 	%r4, %r1, %r2, %r3;
	st.local.u32 	[%rd2], %r4;
	mov.u64 	%rd3, $str;
	cvta.global.u64 	%rd4, %rd3;
	{ // callseq 0, 0
	.param .b64 param0;
	st.param.b64 	[param0], %rd4;
	.param .b64 param1;
	st.param.b64 	[param1], %rd1;
	.param .b32 retval0;
	call.uni (retval0), 
	vprintf, 
	(
	param0, 
	param1
	);
	ld.param.b32 	%r5, [retval0];
	} // callseq 0
	ret;

}


// ===== COMPILED SASS (sm_100) =====

	.target	sm_100

	.elftype	@"ET_EXEC"


//--------------------- .note.nv.tkinfo           --------------------------
	.section	.note.nv.tkinfo,"",@"SHT_NOTE"
	.sectionflags	@"SHF_NOTE_NV_TKINFO"
	.tkinfo
        /*0018*/ 	.word	0x00000002
        /*0030*/ 	.string	""
        /*0030*/ 	.string	"ptxas"
        /*0030*/ 	.string	"Cuda compilation tools, release 13.0, V13.0.88"
        /*0030*/ 	.string	"Build cuda_13.0.r13.0/compiler.36424714_0"
        /*0030*/ 	.string	"-arch sm_100 -m 64 "



//--------------------- .note.nv.cuinfo           --------------------------
	.section	.note.nv.cuinfo,"",@"SHT_NOTE"
	.sectionflags	@"SHF_NOTE_NV_CUINFO"
        /*0018*/ 	.short	0x0002
        /*001a*/ 	.short	0x0064
        /*001c*/ 	.short	0x0082
	.zero		2


//--------------------- .nv.info                  --------------------------
	.section	.nv.info,"",@"SHT_CUDA_INFO"
	.align	4


	//----- nvinfo : EIATTR_REGCOUNT
	.align		4
        /*0000*/ 	.byte	0x04, 0x2f
        /*0002*/ 	.short	(.L_2 - .L_1)
	.align		4
.L_1:
        /*0004*/ 	.word	index@(_Z9printHolav)
        /*0008*/ 	.word	0x00000018


	//----- nvinfo : EIATTR_FRAME_SIZE
	.align		4
.L_2:
        /*000c*/ 	.byte	0x04, 0x11
        /*000e*/ 	.short	(.L_4 - .L_3)
	.align		4
.L_3:
        /*0010*/ 	.word	index@(_Z9printHolav)
        /*0014*/ 	.word	0x00000008


	//----- nvinfo : EIATTR_MIN_STACK_SIZE
	.align		4
.L_4:
        /*0018*/ 	.byte	0x04, 0x12
        /*001a*/ 	.short	(.L_6 - .L_5)
	.align		4
.L_5:
        /*001c*/ 	.word	index@(_Z9printHolav)
        /*0020*/ 	.word	0x00000008
.L_6:


//--------------------- .nv.compat                --------------------------
	.section	.nv.compat,"",@"SHT_CUDA_COMPAT_INFO"
	.align	4
        /*0000*/ 	.byte	0x02, 0x09, 0x00, 0x00, 0x02, 0x02, 0x01, 0x00, 0x02, 0x05, 0x05, 0x00, 0x03, 0x07, 0x01, 0x01
        /*0010*/ 	.byte	0x02, 0x03, 0x00, 0x00, 0x02, 0x06, 0x01, 0x00, 0x04, 0x0b, 0x08, 0x00, 0x09, 0x00, 0x00, 0x00
        /*0020*/ 	.byte	0x00, 0x00, 0x00, 0x00


//--------------------- .nv.info._Z9printHolav    --------------------------
	.section	.nv.info._Z9printHolav,"",@"SHT_CUDA_INFO"
	.sectionflags	@""
	.align	4


	//----- nvinfo : EIATTR_CUDA_API_VERSION
	.align		4
        /*0000*/ 	.byte	0x04, 0x37
        /*0002*/ 	.short	(.L_8 - .L_7)
.L_7:
        /*0004*/ 	.word	0x00000082


	//----- nvinfo : EIATTR_SPARSE_MMA_MASK
	.align		4
.L_8:
        /*0008*/ 	.byte	0x03, 0x50
        /*000a*/ 	.short	0x0000


	//----- nvinfo : EIATTR_MAXREG_COUNT
	.align		4
        /*000c*/ 	.byte	0x03, 0x1b
        /*000e*/ 	.short	0x00ff


	//----- nvinfo : EIATTR_EXTERNS
	.align		4
        /*0010*/ 	.byte	0x04, 0x0f
        /*0012*/ 	.short	(.L_10 - .L_9)


	//   ....[0]....
	.align		4
.L_9:
        /*0014*/ 	.word	index@(vprintf)


	//----- nvinfo : EIATTR_MERCURY_ISA_VERSION
	.align		4
.L_10:
        /*0018*/ 	.byte	0x03, 0x5f
        /*001a*/ 	.short	0x0101


	//----- nvinfo : EIATTR_VRC_CTA_INIT_COUNT
	.align		4
        /*001c*/ 	.byte	0x02, 0x4a
	.zero		1
	.zero		1


	//----- nvinfo : EIATTR_SYSCALL_OFFSETS
	.align		4
        /*0020*/ 	.byte	0x04, 0x46
        /*0022*/ 	.short	(.L_12 - .L_11)


	//   ....[0]....
.L_11:
        /*0024*/ 	.word	0x00000110


	//----- nvinfo : EIATTR_EXIT_INSTR_OFFSETS
	.align		4
.L_12:
        /*0028*/ 	.byte	0x04, 0x1c
        /*002a*/ 	.short	(.L_14 - .L_13)


	//   ....[0]....
.L_13:
        /*002c*/ 	.word	0x00000120


	//----- nvinfo : EIATTR_SW_WAR
	.align		4
.L_14:
        /*0030*/ 	.byte	0x04, 0x36
        /*0032*/ 	.short	(.L_16 - .L_15)
.L_15:
        /*0034*/ 	.word	0x00000008
.L_16:


//--------------------- .nv.callgraph             --------------------------
	.section	.nv.callgraph,"",@"SHT_CUDA_CALLGRAPH"
	.align	4
	.sectionentsize	8
	.align		4
        /*0000*/ 	.word	0x00000000
	.align		4
        /*0004*/ 	.word	0xffffffff
	.align		4
        /*0008*/ 	.word	index@(_Z9printHolav)
	.align		4
        /*000c*/ 	.word	index@(vprintf)
	.align		4
        /*0010*/ 	.word	0x00000000
	.align		4
        /*0014*/ 	.word	0xfffffffe
	.align		4
        /*0018*/ 	.word	0x00000000
	.align		4
        /*001c*/ 	.word	0xfffffffd
	.align		4
        /*0020*/ 	.word	0x00000000
	.align		4
        /*0024*/ 	.word	0xfffffffc


//--------------------- .nv.constant4             --------------------------
	.section	.nv.constant4,"a",@progbits
	.align	8
	.align		8
.nv.constant4:
        /*0000*/ 	.dword	vprintf
	.align		8
        /*0008*/ 	.dword	$str


//--------------------- .text._Z9printHolav       --------------------------
	.section	.text._Z9printHolav,"ax",@progbits
	.align	128
        .global         _Z9printHolav
        .type           _Z9printHolav,@function
        .size           _Z9printHolav,(.L_x_2 - _Z9printHolav)
        .other          _Z9printHolav,@"STO_CUDA_ENTRY STV_DEFAULT"
_Z9printHolav:
.text._Z9printHolav:
[----:B------:R-:W0:Y:S01]  /*0000*/  LDC R1, c[0x0][0x37c] ;  /* 0x0000df00ff017b82 */ /* 0x000e220000000800 */
[----:B------:R-:W1:Y:S01]  /*0010*/  S2R R0, SR_CTAID.X ;  /* 0x0000000000007919 */ /* 0x000e620000002500 */
[----:B------:R-:W2:Y:S01]  /*0020*/  LDCU UR5, c[0x0][0x2fc] ;  /* 0x00005f80ff0577ac */ /* 0x000ea20008000800 */
[----:B------:R-:W-:Y:S01]  /*0030*/  MOV R2, 0x0 ;  /* 0x0000000000027802 */ /* 0x000fe20000000f00 */
[----:B0-----:R-:W-:Y:S01]  /*0040*/  VIADD R1, R1, 0xfffffff8 ;  /* 0xfffffff801017836 */ /* 0x001fe20000000000 */
[----:B------:R-:W1:Y:S01]  /*0050*/  S2R R3, SR_TID.X ;  /* 0x0000000000037919 */ /* 0x000e620000002100 */
[----:B------:R-:W1:Y:S01]  /*0060*/  LDCU UR6, c[0x0][0x360] ;  /* 0x00006c00ff0677ac */ /* 0x000e620008000800 */
[----:B------:R-:W0:Y:S02]  /*0070*/  LDCU UR4, c[0x0][0x2f8] ;  /* 0x00005f00ff0477ac */ /* 0x000e240008000800 */
[----:B0-----:R-:W-:-:S05]  /*0080*/  IADD3 R6, P0, PT, R1, UR4, RZ ;  /* 0x0000000401067c10 */ /* 0x001fca000ff1e0ff */
[----:B--2---:R-:W-:Y:S02]  /*0090*/  IMAD.X R7, RZ, RZ, UR5, P0 ;  /* 0x00000005ff077e24 */ /* 0x004fe400080e06ff */
[----:B-1----:R-:W-:Y:S01]  /*00a0*/  IMAD R0, R0, UR6, R3 ;  /* 0x0000000600007c24 */ /* 0x002fe2000f8e0203 */
[----:B------:R-:W0:Y:S01]  /*00b0*/  LDCU.64 UR6, c[0x4][0x8] ;  /* 0x01000100ff0677ac */ /* 0x000e220008000a00 */
[----:B------:R-:W1:Y:S03]  /*00c0*/  LDC.64 R2, c[0x4][R2] ;  /* 0x0100000002027b82 */ /* 0x000e660000000a00 */
[----:B------:R2:W-:Y:S01]  /*00d0*/  STL [R1], R0 ;  /* 0x0000000001007387 */ /* 0x0005e20000100800 */
[----:B0-----:R-:W-:Y:S01]  /*00e0*/  IMAD.U32 R4, RZ, RZ, UR6 ;  /* 0x00000006ff047e24 */ /* 0x001fe2000f8e00ff */
[----:B--2---:R-:W-:-:S07]  /*00f0*/  MOV R5, UR7 ;  /* 0x0000000700057c02 */ /* 0x004fce0008000f00 */
[----:B------:R-:W-:-:S07]  /*0100*/  LEPC R20, `(.L_x_0) ;  /* 0x000000001014794e */ /* 0x000fce0000000000 */
[----:B-1----:R-:W-:Y:S05]  /*0110*/  CALL.ABS.NOINC R2 ;  /* 0x0000000002007343 */ /* 0x002fea0003c00000 */
.L_x_0:
[----:B------:R-:W-:Y:S05]  /*0120*/  EXIT ;  /* 0x000000000000794d */ /* 0x000fea0003800000 */
.L_x_1:
[----:B------:R-:W-:-:S00]  /*0130*/  BRA `(.L_x_1) ;  /* 0xfffffffc00fc7947 */ /* 0x000fc0000383ffff */
[----:B------:R-:W-:-:S00]  /*0140*/  NOP ;  /* 0x0000000000007918 */ /* 0x000fc00000000000 */
        /* <DEDUP_REMOVED lines=11> */
.L_x_2:


//--------------------- .nv.global.init           --------------------------
	.section	.nv.global.init,"aw",@progbits
.nv.global.init:
	.type		$str,@object
	.size		$str,(.L_0 - $str)
$str:
        /*0000*/ 	.byte	0x48, 0x6f, 0x6c, 0x61, 0x20, 0x6d, 0x75, 0x6e, 0x64, 0x6f, 0x20, 0x64, 0x65, 0x73, 0x64, 0x65
        /*0010*/ 	.byte	0x20, 0x65, 0x6c, 0x20, 0x64, 0x65, 0x76, 0x69, 0x63, 0x65, 0x20, 0x63, 0x6f, 0x6e, 0x20, 0x74
        /*0020*/ 	.byte	0x68, 0x72, 0x65, 0x61, 0x64, 0x3a, 0x20, 0x25, 0x64, 0x0a, 0x00
.L_0:


//--------------------- .nv.shared.reserved.0     --------------------------
	.section	.nv.shared.reserved.0,"aw",@nobits
	.weak		__nv_reservedSMEM_offset_0_alias
	.size		__nv_reservedSMEM_offset_0_alias, 0, 64
	.other		__nv_reservedSMEM_offset_0_alias,@"STO_CUDA_RESERVED_SHARED STV_DEFAULT"
__nv_reservedSMEM_offset_0_alias:
	.zero		0
	.zero		64


//--------------------- .nv.constant0._Z9printHolav --------------------------
	.section	.nv.constant0._Z9printHolav,"a",@progbits
	.sectionflags	@""
	.align	4
.nv.constant0._Z9printHolav:
	.zero		896


//--------------------- SYMBOLS --------------------------

	.type		.nv.reservedSmem.offset0,@object
	.size		.nv.reservedSmem.offset0,0x4
	.type		vprintf,@function
